//
// Generated by NVIDIA NVVM Compiler
//
// Compiler Build ID: CL-36424714
// Cuda compilation tools, release 13.0, V13.0.88
// Based on NVVM 20.0.0
//

.version 9.0
.target sm_100
.address_size 64

	// .globl	_Z8distancePfS_S_S_S_S_iiiiiiPiffifif

.visible .entry _Z8distancePfS_S_S_S_S_iiiiiiPiffifif(
	.param .u64 .ptr .align 1 _Z8distancePfS_S_S_S_S_iiiiiiPiffifif_param_0,
	.param .u64 .ptr .align 1 _Z8distancePfS_S_S_S_S_iiiiiiPiffifif_param_1,
	.param .u64 .ptr .align 1 _Z8distancePfS_S_S_S_S_iiiiiiPiffifif_param_2,
	.param .u64 .ptr .align 1 _Z8distancePfS_S_S_S_S_iiiiiiPiffifif_param_3,
	.param .u64 .ptr .align 1 _Z8distancePfS_S_S_S_S_iiiiiiPiffifif_param_4,
	.param .u64 .ptr .align 1 _Z8distancePfS_S_S_S_S_iiiiiiPiffifif_param_5,
	.param .u32 _Z8distancePfS_S_S_S_S_iiiiiiPiffifif_param_6,
	.param .u32 _Z8distancePfS_S_S_S_S_iiiiiiPiffifif_param_7,
	.param .u32 _Z8distancePfS_S_S_S_S_iiiiiiPiffifif_param_8,
	.param .u32 _Z8distancePfS_S_S_S_S_iiiiiiPiffifif_param_9,
	.param .u32 _Z8distancePfS_S_S_S_S_iiiiiiPiffifif_param_10,
	.param .u32 _Z8distancePfS_S_S_S_S_iiiiiiPiffifif_param_11,
	.param .u64 .ptr .align 1 _Z8distancePfS_S_S_S_S_iiiiiiPiffifif_param_12,
	.param .f32 _Z8distancePfS_S_S_S_S_iiiiiiPiffifif_param_13,
	.param .f32 _Z8distancePfS_S_S_S_S_iiiiiiPiffifif_param_14,
	.param .u32 _Z8distancePfS_S_S_S_S_iiiiiiPiffifif_param_15,
	.param .f32 _Z8distancePfS_S_S_S_S_iiiiiiPiffifif_param_16,
	.param .u32 _Z8distancePfS_S_S_S_S_iiiiiiPiffifif_param_17,
	.param .f32 _Z8distancePfS_S_S_S_S_iiiiiiPiffifif_param_18
)
{


	bar.sync 	0;
	bar.sync 	0;
	ret;

}


// ===== COMPILED SASS (sm_100) =====

	.target	sm_100

	.elftype	@"ET_EXEC"


//--------------------- .note.nv.tkinfo           --------------------------
	.section	.note.nv.tkinfo,"",@"SHT_NOTE"
	.sectionflags	@"SHF_NOTE_NV_TKINFO"
	.tkinfo
        /*0018*/ 	.word	0x00000002
        /*0030*/ 	.string	""
        /*0030*/ 	.string	"ptxas"
        /*0030*/ 	.string	"Cuda compilation tools, release 13.0, V13.0.88"
        /*0030*/ 	.string	"Build cuda_13.0.r13.0/compiler.36424714_0"
        /*0030*/ 	.string	"-arch sm_100 -m 64 "



//--------------------- .note.nv.cuinfo           --------------------------
	.section	.note.nv.cuinfo,"",@"SHT_NOTE"
	.sectionflags	@"SHF_NOTE_NV_CUINFO"
        /*0018*/ 	.short	0x0002
        /*001a*/ 	.short	0x0064
        /*001c*/ 	.short	0x0082
	.zero		2


//--------------------- .nv.info                  --------------------------
	.section	.nv.info,"",@"SHT_CUDA_INFO"
	.align	4


	//----- nvinfo : EIATTR_REGCOUNT
	.align		4
        /*0000*/ 	.byte	0x04, 0x2f
        /*0002*/ 	.short	(.L_1 - .L_0)
	.align		4
.L_0:
        /*0004*/ 	.word	index@(_Z8distancePfS_S_S_S_S_iiiiiiPiffifif)
        /*0008*/ 	.word	0x00000004


	//----- nvinfo : EIATTR_FRAME_SIZE
	.align		4
.L_1:
        /*000c*/ 	.byte	0x04, 0x11
        /*000e*/ 	.short	(.L_3 - .L_2)
	.align		4
.L_2:
        /*0010*/ 	.word	index@(_Z8distancePfS_S_S_S_S_iiiiiiPiffifif)
        /*0014*/ 	.word	0x00000000


	//----- nvinfo : EIATTR_MIN_STACK_SIZE
	.align		4
.L_3:
        /*0018*/ 	.byte	0x04, 0x12
        /*001a*/ 	.short	(.L_5 - .L_4)
	.align		4
.L_4:
        /*001c*/ 	.word	index@(_Z8distancePfS_S_S_S_S_iiiiiiPiffifif)
        /*0020*/ 	.word	0x00000000
.L_5:


//--------------------- .nv.compat                --------------------------
	.section	.nv.compat,"",@"SHT_CUDA_COMPAT_INFO"
	.align	4
        /*0000*/ 	.byte	0x02, 0x09, 0x00, 0x00, 0x02, 0x02, 0x01, 0x00, 0x02, 0x05, 0x05, 0x00, 0x03, 0x07, 0x01, 0x01
        /*0010*/ 	.byte	0x02, 0x03, 0x00, 0x00, 0x02, 0x06, 0x01, 0x00, 0x04, 0x0b, 0x08, 0x00, 0x09, 0x00, 0x00, 0x00
        /*0020*/ 	.byte	0x00, 0x00, 0x00, 0x00


//--------------------- .nv.info._Z8distancePfS_S_S_S_S_iiiiiiPiffifif --------------------------
	.section	.nv.info._Z8distancePfS_S_S_S_S_iiiiiiPiffifif,"",@"SHT_CUDA_INFO"
	.sectionflags	@""
	.align	4


	//----- nvinfo : EIATTR_CUDA_API_VERSION
	.align		4
        /*0000*/ 	.byte	0x04, 0x37
        /*0002*/ 	.short	(.L_7 - .L_6)
.L_6:
        /*0004*/ 	.word	0x00000082


	//----- nvinfo : EIATTR_KPARAM_INFO
	.align		4
.L_7:
        /*0008*/ 	.byte	0x04, 0x17
        /*000a*/ 	.short	(.L_9 - .L_8)
.L_8:
        /*000c*/ 	.word	0x00000000
        /*0010*/ 	.short	0x0012
        /*0012*/ 	.short	0x0064
        /*0014*/ 	.byte	0x00, 0xf0, 0x11, 0x00


	//----- nvinfo : EIATTR_KPARAM_INFO
	.align		4
.L_9:
        /*0018*/ 	.byte	0x04, 0x17
        /*001a*/ 	.short	(.L_11 - .L_10)
.L_10:
        /*001c*/ 	.word	0x00000000
        /*0020*/ 	.short	0x0011
        /*0022*/ 	.short	0x0060
        /*0024*/ 	.byte	0x00, 0xf0, 0x11, 0x00


	//----- nvinfo : EIATTR_KPARAM_INFO
	.align		4
.L_11:
        /*0028*/ 	.byte	0x04, 0x17
        /*002a*/ 	.short	(.L_13 - .L_12)
.L_12:
        /*002c*/ 	.word	0x00000000
        /*0030*/ 	.short	0x0010
        /*0032*/ 	.short	0x005c
        /*0034*/ 	.byte	0x00, 0xf0, 0x11, 0x00


	//----- nvinfo : EIATTR_KPARAM_INFO
	.align		4
.L_13:
        /*0038*/ 	.byte	0x04, 0x17
        /*003a*/ 	.short	(.L_15 - .L_14)
.L_14:
        /*003c*/ 	.word	0x00000000
        /*0040*/ 	.short	0x000f
        /*0042*/ 	.short	0x0058
        /*0044*/ 	.byte	0x00, 0xf0, 0x11, 0x00


	//----- nvinfo : EIATTR_KPARAM_INFO
	.align		4
.L_15:
        /*0048*/ 	.byte	0x04, 0x17
        /*004a*/ 	.short	(.L_17 - .L_16)
.L_16:
        /*004c*/ 	.word	0x00000000
        /*0050*/ 	.short	0x000e
        /*0052*/ 	.short	0x0054
        /*0054*/ 	.byte	0x00, 0xf0, 0x11, 0x00


	//----- nvinfo : EIATTR_KPARAM_INFO
	.align		4
.L_17:
        /*0058*/ 	.byte	0x04, 0x17
        /*005a*/ 	.short	(.L_19 - .L_18)
.L_18:
        /*005c*/ 	.word	0x00000000
        /*0060*/ 	.short	0x000d
        /*0062*/ 	.short	0x0050
        /*0064*/ 	.byte	0x00, 0xf0, 0x11, 0x00


	//----- nvinfo : EIATTR_KPARAM_INFO
	.align		4
.L_19:
        /*0068*/ 	.byte	0x04, 0x17
        /*006a*/ 	.short	(.L_21 - .L_20)
.L_20:
        /*006c*/ 	.word	0x00000000
        /*0070*/ 	.short	0x000c
        /*0072*/ 	.short	0x0048
        /*0074*/ 	.byte	0x00, 0xf5, 0x21, 0x00


	//----- nvinfo : EIATTR_KPARAM_INFO
	.align		4
.L_21:
        /*0078*/ 	.byte	0x04, 0x17
        /*007a*/ 	.short	(.L_23 - .L_22)
.L_22:
        /*007c*/ 	.word	0x00000000
        /*0080*/ 	.short	0x000b
        /*0082*/ 	.short	0x0044
        /*0084*/ 	.byte	0x00, 0xf0, 0x11, 0x00


	//----- nvinfo : EIATTR_KPARAM_INFO
	.align		4
.L_23:
        /*0088*/ 	.byte	0x04, 0x17
        /*008a*/ 	.short	(.L_25 - .L_24)
.L_24:
        /*008c*/ 	.word	0x00000000
        /*0090*/ 	.short	0x000a
        /*0092*/ 	.short	0x0040
        /*0094*/ 	.byte	0x00, 0xf0, 0x11, 0x00


	//----- nvinfo : EIATTR_KPARAM_INFO
	.align		4
.L_25:
        /*0098*/ 	.byte	0x04, 0x17
        /*009a*/ 	.short	(.L_27 - .L_26)
.L_26:
        /*009c*/ 	.word	0x00000000
        /*00a0*/ 	.short	0x0009
        /*00a2*/ 	.short	0x003c
        /*00a4*/ 	.byte	0x00, 0xf0, 0x11, 0x00


	//----- nvinfo : EIATTR_KPARAM_INFO
	.align		4
.L_27:
        /*00a8*/ 	.byte	0x04, 0x17
        /*00aa*/ 	.short	(.L_29 - .L_28)
.L_28:
        /*00ac*/ 	.word	0x00000000
        /*00b0*/ 	.short	0x0008
        /*00b2*/ 	.short	0x0038
        /*00b4*/ 	.byte	0x00, 0xf0, 0x11, 0x00


	//----- nvinfo : EIATTR_KPARAM_INFO
	.align		4
.L_29:
        /*00b8*/ 	.byte	0x04, 0x17
        /*00ba*/ 	.short	(.L_31 - .L_30)
.L_30:
        /*00bc*/ 	.word	0x00000000
        /*00c0*/ 	.short	0x0007
        /*00c2*/ 	.short	0x0034
        /*00c4*/ 	.byte	0x00, 0xf0, 0x11, 0x00


	//----- nvinfo : EIATTR_KPARAM_INFO
	.align		4
.L_31:
        /*00c8*/ 	.byte	0x04, 0x17
        /*00ca*/ 	.short	(.L_33 - .L_32)
.L_32:
        /*00cc*/ 	.word	0x00000000
        /*00d0*/ 	.short	0x0006
        /*00d2*/ 	.short	0x0030
        /*00d4*/ 	.byte	0x00, 0xf0, 0x11, 0x00


	//----- nvinfo : EIATTR_KPARAM_INFO
	.align		4
.L_33:
        /*00d8*/ 	.byte	0x04, 0x17
        /*00da*/ 	.short	(.L_35 - .L_34)
.L_34:
        /*00dc*/ 	.word	0x00000000
        /*00e0*/ 	.short	0x0005
        /*00e2*/ 	.short	0x0028
        /*00e4*/ 	.byte	0x00, 0xf5, 0x21, 0x00


	//----- nvinfo : EIATTR_KPARAM_INFO
	.align		4
.L_35:
        /*00e8*/ 	.byte	0x04, 0x17
        /*00ea*/ 	.short	(.L_37 - .L_36)
.L_36:
        /*00ec*/ 	.word	0x00000000
        /*00f0*/ 	.short	0x0004
        /*00f2*/ 	.short	0x0020
        /*00f4*/ 	.byte	0x00, 0xf5, 0x21, 0x00


	//----- nvinfo : EIATTR_KPARAM_INFO
	.align		4
.L_37:
        /*00f8*/ 	.byte	0x04, 0x17
        /*00fa*/ 	.short	(.L_39 - .L_38)
.L_38:
        /*00fc*/ 	.word	0x00000000
        /*0100*/ 	.short	0x0003
        /*0102*/ 	.short	0x0018
        /*0104*/ 	.byte	0x00, 0xf5, 0x21, 0x00


	//----- nvinfo : EIATTR_KPARAM_INFO
	.align		4
.L_39:
        /*0108*/ 	.byte	0x04, 0x17
        /*010a*/ 	.short	(.L_41 - .L_40)
.L_40:
        /*010c*/ 	.word	0x00000000
        /*0110*/ 	.short	0x0002
        /*0112*/ 	.short	0x0010
        /*0114*/ 	.byte	0x00, 0xf5, 0x21, 0x00


	//----- nvinfo : EIATTR_KPARAM_INFO
	.align		4
.L_41:
        /*0118*/ 	.byte	0x04, 0x17
        /*011a*/ 	.short	(.L_43 - .L_42)
.L_42:
        /*011c*/ 	.word	0x00000000
        /*0120*/ 	.short	0x0001
        /*0122*/ 	.short	0x0008
        /*0124*/ 	.byte	0x00, 0xf5, 0x21, 0x00


	//----- nvinfo : EIATTR_KPARAM_INFO
	.align		4
.L_43:
        /*0128*/ 	.byte	0x04, 0x17
        /*012a*/ 	.short	(.L_45 - .L_44)
.L_44:
        /*012c*/ 	.word	0x00000000
        /*0130*/ 	.short	0x0000
        /*0132*/ 	.short	0x0000
        /*0134*/ 	.byte	0x00, 0xf5, 0x21, 0x00


	//----- nvinfo : EIATTR_SPARSE_MMA_MASK
	.align		4
.L_45:
        /*0138*/ 	.byte	0x03, 0x50
        /*013a*/ 	.short	0x0000


	//----- nvinfo : EIATTR_MAXREG_COUNT
	.align		4
        /*013c*/ 	.byte	0x03, 0x1b
        /*013e*/ 	.short	0x00ff


	//----- nvinfo : EIATTR_NUM_BARRIERS
	.align		4
        /*0140*/ 	.byte	0x02, 0x4c
        /*0142*/ 	.byte	0x01
	.zero		1


	//----- nvinfo : EIATTR_MERCURY_ISA_VERSION
	.align		4
        /*0144*/ 	.byte	0x03, 0x5f
        /*0146*/ 	.short	0x0101


	//----- nvinfo : EIATTR_VRC_CTA_INIT_COUNT
	.align		4
        /*0148*/ 	.byte	0x02, 0x4a
	.zero		1
	.zero		1


	//----- nvinfo : EIATTR_EXIT_INSTR_OFFSETS
	.align		4
        /*014c*/ 	.byte	0x04, 0x1c
        /*014e*/ 	.short	(.L_47 - .L_46)


	//   ....[0]....
.L_46:
        /*0150*/ 	.word	0x00000030


	//----- nvinfo : EIATTR_CBANK_PARAM_SIZE
	.align		4
.L_47:
        /*0154*/ 	.byte	0x03, 0x19
        /*0156*/ 	.short	0x0068


	//----- nvinfo : EIATTR_PARAM_CBANK
	.align		4
        /*0158*/ 	.byte	0x04, 0x0a
        /*015a*/ 	.short	(.L_49 - .L_48)
	.align		4
.L_48:
        /*015c*/ 	.word	index@(.nv.constant0._Z8distancePfS_S_S_S_S_iiiiiiPiffifif)
        /*0160*/ 	.short	0x0380
        /*0162*/ 	.short	0x0068


	//----- nvinfo : EIATTR_SW_WAR
	.align		4
.L_49:
        /*0164*/ 	.byte	0x04, 0x36
        /*0166*/ 	.short	(.L_51 - .L_50)
.L_50:
        /*0168*/ 	.word	0x00000008
.L_51:


//--------------------- .nv.callgraph             --------------------------
	.section	.nv.callgraph,"",@"SHT_CUDA_CALLGRAPH"
	.align	4
	.sectionentsize	8
	.align		4
        /*0000*/ 	.word	0x00000000
	.align		4
        /*0004*/ 	.word	0xffffffff
	.align		4
        /*0008*/ 	.word	0x00000000
	.align		4
        /*000c*/ 	.word	0xfffffffe
	.align		4
        /*0010*/ 	.word	0x00000000
	.align		4
        /*0014*/ 	.word	0xfffffffd
	.align		4
        /*0018*/ 	.word	0x00000000
	.align		4
        /*001c*/ 	.word	0xfffffffc


//--------------------- .text._Z8distancePfS_S_S_S_S_iiiiiiPiffifif --------------------------
	.section	.text._Z8distancePfS_S_S_S_S_iiiiiiPiffifif,"ax",@progbits
	.align	128
        .global         _Z8distancePfS_S_S_S_S_iiiiiiPiffifif
        .type           _Z8distancePfS_S_S_S_S_iiiiiiPiffifif,@function
        .size           _Z8distancePfS_S_S_S_S_iiiiiiPiffifif,(.L_x_1 - _Z8distancePfS_S_S_S_S_iiiiiiPiffifif)
        .other          _Z8distancePfS_S_S_S_S_iiiiiiPiffifif,@"STO_CUDA_ENTRY STV_DEFAULT"
_Z8distancePfS_S_S_S_S_iiiiiiPiffifif:
.text._Z8distancePfS_S_S_S_S_iiiiiiPiffifif:
[----:B------:R-:W-:Y:S08]  /*0000*/  LDC R1, c[0x0][0x37c] ;  /* 0x0000df00ff017b82 */ /* 0x000ff00000000800 */
[----:B------:R-:W-:Y:S08]  /*0010*/  BAR.SYNC.DEFER_BLOCKING 0x0 ;  /* 0x0000000000007b1d */ /* 0x000ff00000010000 */
[----:B------:R-:W-:Y:S06]  /*0020*/  BAR.SYNC.DEFER_BLOCKING 0x0 ;  /* 0x0000000000007b1d */ /* 0x000fec0000010000 */
[----:B------:R-:W-:Y:S05]  /*0030*/  EXIT ;  /* 0x000000000000794d */ /* 0x000fea0003800000 */
.L_x_0:
[----:B------:R-:W-:-:S00]  /*0040*/  BRA `(.L_x_0) ;  /* 0xfffffffc00fc7947 */ /* 0x000fc0000383ffff */
[----:B------:R-:W-:-:S00]  /*0050*/  NOP ;  /* 0x0000000000007918 */ /* 0x000fc00000000000 */
        /* <DEDUP_REMOVED lines=10> */
.L_x_1:


//--------------------- .nv.shared.reserved.0     --------------------------
	.section	.nv.shared.reserved.0,"aw",@nobits
	.weak		__nv_reservedSMEM_offset_0_alias
	.size		__nv_reservedSMEM_offset_0_alias, 0, 64
	.other		__nv_reservedSMEM_offset_0_alias,@"STO_CUDA_RESERVED_SHARED STV_DEFAULT"
__nv_reservedSMEM_offset_0_alias:
	.zero		0
	.zero		64


//--------------------- .nv.constant0._Z8distancePfS_S_S_S_S_iiiiiiPiffifif --------------------------
	.section	.nv.constant0._Z8distancePfS_S_S_S_S_iiiiiiPiffifif,"a",@progbits
	.sectionflags	@""
	.align	4
.nv.constant0._Z8distancePfS_S_S_S_S_iiiiiiPiffifif:
	.zero		1000


//--------------------- SYMBOLS --------------------------

	.type		.nv.reservedSmem.offset0,@object
	.size		.nv.reservedSmem.offset0,0x4
